//
// Generated by NVIDIA NVVM Compiler
//
// Compiler Build ID: CL-36424714
// Cuda compilation tools, release 13.0, V13.0.88
// Based on NVVM 20.0.0
//

.version 9.0
.target sm_100
.address_size 64

	// .globl	diffuse

.visible .entry diffuse(
	.param .u32 diffuse_param_0,
	.param .u32 diffuse_param_1,
	.param .u32 diffuse_param_2,
	.param .f64 diffuse_param_3,
	.param .f64 diffuse_param_4,
	.param .u64 .ptr .align 1 diffuse_param_5,
	.param .u64 .ptr .align 1 diffuse_param_6
)
{
	.reg .pred 	%p<12>;
	.reg .b32 	%r<49>;
	.reg .b64 	%rd<26>;
	.reg .b64 	%fd<26>;

	ld.param.u32 	%r4, [diffuse_param_0];
	ld.param.u32 	%r2, [diffuse_param_1];
	ld.param.u32 	%r3, [diffuse_param_2];
	ld.param.f64 	%fd1, [diffuse_param_3];
	ld.param.f64 	%fd2, [diffuse_param_4];
	ld.param.u64 	%rd1, [diffuse_param_5];
	ld.param.u64 	%rd2, [diffuse_param_6];
	mov.u32 	%r5, %ctaid.x;
	mov.u32 	%r6, %ntid.x;
	mov.u32 	%r7, %tid.x;
	mad.lo.s32 	%r1, %r5, %r6, %r7;
	setp.ge.s32 	%p1, %r1, %r4;
	@%p1 bra 	$L__BB0_2;
	cvta.to.global.u64 	%rd3, %rd1;
	cvta.to.global.u64 	%rd4, %rd2;
	div.s32 	%r8, %r1, %r2;
	mul.lo.s32 	%r9, %r8, %r2;
	sub.s32 	%r10, %r1, %r9;
	setp.gt.s32 	%p2, %r8, %r3;
	selp.b32 	%r11, %r3, 0, %p2;
	setp.lt.s32 	%p3, %r8, 1;
	neg.s32 	%r12, %r11;
	selp.b32 	%r13, %r3, %r12, %p3;
	add.s32 	%r14, %r8, %r13;
	add.s32 	%r15, %r14, -1;
	mul.lo.s32 	%r16, %r15, %r2;
	min.s32 	%r17, %r2, 0;
	setp.lt.s32 	%p4, %r10, 1;
	neg.s32 	%r18, %r17;
	selp.b32 	%r19, %r2, %r18, %p4;
	add.s32 	%r20, %r10, %r19;
	add.s32 	%r21, %r20, -1;
	add.s32 	%r22, %r21, %r16;
	mul.wide.s32 	%rd5, %r22, 8;
	add.s64 	%rd6, %rd3, %rd5;
	ld.global.f64 	%fd3, [%rd6];
	add.f64 	%fd4, %fd3, 0d0000000000000000;
	setp.lt.s32 	%p5, %r8, %r3;
	selp.b32 	%r23, 0, %r3, %p5;
	setp.lt.s32 	%p6, %r8, 0;
	neg.s32 	%r24, %r23;
	selp.b32 	%r25, %r3, %r24, %p6;
	add.s32 	%r26, %r25, %r8;
	mul.lo.s32 	%r27, %r26, %r2;
	add.s32 	%r28, %r21, %r27;
	mul.wide.s32 	%rd7, %r28, 8;
	add.s64 	%rd8, %rd3, %rd7;
	ld.global.f64 	%fd5, [%rd8];
	add.f64 	%fd6, %fd4, %fd5;
	add.s32 	%r29, %r8, 1;
	setp.lt.s32 	%p7, %r29, %r3;
	selp.b32 	%r30, 0, %r3, %p7;
	setp.lt.s32 	%p8, %r8, -1;
	neg.s32 	%r31, %r30;
	selp.b32 	%r32, %r3, %r31, %p8;
	add.s32 	%r33, %r32, %r29;
	mul.lo.s32 	%r34, %r33, %r2;
	add.s32 	%r35, %r21, %r34;
	mul.wide.s32 	%rd9, %r35, 8;
	add.s64 	%rd10, %rd3, %rd9;
	ld.global.f64 	%fd7, [%rd10];
	add.f64 	%fd8, %fd6, %fd7;
	setp.lt.s32 	%p9, %r10, 0;
	selp.b32 	%r36, %r2, %r18, %p9;
	add.s32 	%r37, %r36, %r10;
	add.s32 	%r38, %r37, %r16;
	mul.wide.s32 	%rd11, %r38, 8;
	add.s64 	%rd12, %rd3, %rd11;
	ld.global.f64 	%fd9, [%rd12];
	add.f64 	%fd10, %fd8, %fd9;
	add.s32 	%r39, %r37, %r27;
	mul.wide.s32 	%rd13, %r39, 8;
	add.s64 	%rd14, %rd3, %rd13;
	ld.global.f64 	%fd11, [%rd14];
	add.f64 	%fd12, %fd10, %fd11;
	add.s32 	%r40, %r37, %r34;
	mul.wide.s32 	%rd15, %r40, 8;
	add.s64 	%rd16, %rd3, %rd15;
	ld.global.f64 	%fd13, [%rd16];
	add.f64 	%fd14, %fd12, %fd13;
	add.s32 	%r41, %r10, 1;
	setp.lt.s32 	%p10, %r41, %r2;
	selp.b32 	%r42, 0, %r2, %p10;
	setp.lt.s32 	%p11, %r10, -1;
	neg.s32 	%r43, %r42;
	selp.b32 	%r44, %r2, %r43, %p11;
	add.s32 	%r45, %r44, %r41;
	add.s32 	%r46, %r45, %r16;
	mul.wide.s32 	%rd17, %r46, 8;
	add.s64 	%rd18, %rd3, %rd17;
	ld.global.f64 	%fd15, [%rd18];
	add.f64 	%fd16, %fd14, %fd15;
	add.s32 	%r47, %r45, %r27;
	mul.wide.s32 	%rd19, %r47, 8;
	add.s64 	%rd20, %rd3, %rd19;
	ld.global.f64 	%fd17, [%rd20];
	add.f64 	%fd18, %fd16, %fd17;
	add.s32 	%r48, %r45, %r34;
	mul.wide.s32 	%rd21, %r48, 8;
	add.s64 	%rd22, %rd3, %rd21;
	ld.global.f64 	%fd19, [%rd22];
	add.f64 	%fd20, %fd18, %fd19;
	div.rn.f64 	%fd21, %fd20, 0d4022000000000000;
	mul.wide.s32 	%rd23, %r1, 8;
	add.s64 	%rd24, %rd3, %rd23;
	ld.global.f64 	%fd22, [%rd24];
	sub.f64 	%fd23, %fd21, %fd22;
	fma.rn.f64 	%fd24, %fd2, %fd23, %fd22;
	mul.f64 	%fd25, %fd1, %fd24;
	add.s64 	%rd25, %rd4, %rd23;
	st.global.f64 	[%rd25], %fd25;
$L__BB0_2:
	ret;

}


// ===== COMPILED SASS (sm_100) =====

	.target	sm_100

	.elftype	@"ET_EXEC"


//--------------------- .note.nv.tkinfo           --------------------------
	.section	.note.nv.tkinfo,"",@"SHT_NOTE"
	.sectionflags	@"SHF_NOTE_NV_TKINFO"
	.tkinfo
        /*0018*/ 	.word	0x00000002
        /*0030*/ 	.string	""
        /*0030*/ 	.string	"ptxas"
        /*0030*/ 	.string	"Cuda compilation tools, release 13.0, V13.0.88"
        /*0030*/ 	.string	"Build cuda_13.0.r13.0/compiler.36424714_0"
        /*0030*/ 	.string	"-arch sm_100 -m 64 "



//--------------------- .note.nv.cuinfo           --------------------------
	.section	.note.nv.cuinfo,"",@"SHT_NOTE"
	.sectionflags	@"SHF_NOTE_NV_CUINFO"
        /*0018*/ 	.short	0x0002
        /*001a*/ 	.short	0x0064
        /*001c*/ 	.short	0x0082
	.zero		2


//--------------------- .nv.info                  --------------------------
	.section	.nv.info,"",@"SHT_CUDA_INFO"
	.align	4


	//----- nvinfo : EIATTR_REGCOUNT
	.align		4
        /*0000*/ 	.byte	0x04, 0x2f
        /*0002*/ 	.short	(.L_1 - .L_0)
	.align		4
.L_0:
        /*0004*/ 	.word	index@(diffuse)
        /*0008*/ 	.word	0x0000001e


	//----- nvinfo : EIATTR_FRAME_SIZE
	.align		4
.L_1:
        /*000c*/ 	.byte	0x04, 0x11
        /*000e*/ 	.short	(.L_3 - .L_2)
	.align		4
.L_2:
        /*0010*/ 	.word	index@($__internal_0_$__cuda_sm20_div_rn_f64_full)
        /*0014*/ 	.word	0x00000000


	//----- nvinfo : EIATTR_FRAME_SIZE
	.align		4
.L_3:
        /*0018*/ 	.byte	0x04, 0x11
        /*001a*/ 	.short	(.L_5 - .L_4)
	.align		4
.L_4:
        /*001c*/ 	.word	index@(diffuse)
        /*0020*/ 	.word	0x00000000


	//----- nvinfo : EIATTR_MIN_STACK_SIZE
	.align		4
.L_5:
        /*0024*/ 	.byte	0x04, 0x12
        /*0026*/ 	.short	(.L_7 - .L_6)
	.align		4
.L_6:
        /*0028*/ 	.word	index@(diffuse)
        /*002c*/ 	.word	0x00000000
.L_7:


//--------------------- .nv.compat                --------------------------
	.section	.nv.compat,"",@"SHT_CUDA_COMPAT_INFO"
	.align	4
        /*0000*/ 	.byte	0x02, 0x09, 0x00, 0x00, 0x02, 0x02, 0x01, 0x00, 0x02, 0x05, 0x05, 0x00, 0x03, 0x07, 0x01, 0x01
        /*0010*/ 	.byte	0x02, 0x03, 0x00, 0x00, 0x02, 0x06, 0x01, 0x00, 0x04, 0x0b, 0x08, 0x00, 0x01, 0x00, 0x00, 0x00
        /*0020*/ 	.byte	0x00, 0x00, 0x00, 0x00


//--------------------- .nv.info.diffuse          --------------------------
	.section	.nv.info.diffuse,"",@"SHT_CUDA_INFO"
	.sectionflags	@""
	.align	4


	//----- nvinfo : EIATTR_CUDA_API_VERSION
	.align		4
        /*0000*/ 	.byte	0x04, 0x37
        /*0002*/ 	.short	(.L_9 - .L_8)
.L_8:
        /*0004*/ 	.word	0x00000082


	//----- nvinfo : EIATTR_KPARAM_INFO
	.align		4
.L_9:
        /*0008*/ 	.byte	0x04, 0x17
        /*000a*/ 	.short	(.L_11 - .L_10)
.L_10:
        /*000c*/ 	.word	0x00000000
        /*0010*/ 	.short	0x0006
        /*0012*/ 	.short	0x0028
        /*0014*/ 	.byte	0x00, 0xf5, 0x21, 0x00


	//----- nvinfo : EIATTR_KPARAM_INFO
	.align		4
.L_11:
        /*0018*/ 	.byte	0x04, 0x17
        /*001a*/ 	.short	(.L_13 - .L_12)
.L_12:
        /*001c*/ 	.word	0x00000000
        /*0020*/ 	.short	0x0005
        /*0022*/ 	.short	0x0020
        /*0024*/ 	.byte	0x00, 0xf5, 0x21, 0x00


	//----- nvinfo : EIATTR_KPARAM_INFO
	.align		4
.L_13:
        /*0028*/ 	.byte	0x04, 0x17
        /*002a*/ 	.short	(.L_15 - .L_14)
.L_14:
        /*002c*/ 	.word	0x00000000
        /*0030*/ 	.short	0x0004
        /*0032*/ 	.short	0x0018
        /*0034*/ 	.byte	0x00, 0xf0, 0x21, 0x00


	//----- nvinfo : EIATTR_KPARAM_INFO
	.align		4
.L_15:
        /*0038*/ 	.byte	0x04, 0x17
        /*003a*/ 	.short	(.L_17 - .L_16)
.L_16:
        /*003c*/ 	.word	0x00000000
        /*0040*/ 	.short	0x0003
        /*0042*/ 	.short	0x0010
        /*0044*/ 	.byte	0x00, 0xf0, 0x21, 0x00


	//----- nvinfo : EIATTR_KPARAM_INFO
	.align		4
.L_17:
        /*0048*/ 	.byte	0x04, 0x17
        /*004a*/ 	.short	(.L_19 - .L_18)
.L_18:
        /*004c*/ 	.word	0x00000000
        /*0050*/ 	.short	0x0002
        /*0052*/ 	.short	0x0008
        /*0054*/ 	.byte	0x00, 0xf0, 0x11, 0x00


	//----- nvinfo : EIATTR_KPARAM_INFO
	.align		4
.L_19:
        /*0058*/ 	.byte	0x04, 0x17
        /*005a*/ 	.short	(.L_21 - .L_20)
.L_20:
        /*005c*/ 	.word	0x00000000
        /*0060*/ 	.short	0x0001
        /*0062*/ 	.short	0x0004
        /*0064*/ 	.byte	0x00, 0xf0, 0x11, 0x00


	//----- nvinfo : EIATTR_KPARAM_INFO
	.align		4
.L_21:
        /*0068*/ 	.byte	0x04, 0x17
        /*006a*/ 	.short	(.L_23 - .L_22)
.L_22:
        /*006c*/ 	.word	0x00000000
        /*0070*/ 	.short	0x0000
        /*0072*/ 	.short	0x0000
        /*0074*/ 	.byte	0x00, 0xf0, 0x11, 0x00


	//----- nvinfo : EIATTR_SPARSE_MMA_MASK
	.align		4
.L_23:
        /*0078*/ 	.byte	0x03, 0x50
        /*007a*/ 	.short	0x0000


	//----- nvinfo : EIATTR_MAXREG_COUNT
	.align		4
        /*007c*/ 	.byte	0x03, 0x1b
        /*007e*/ 	.short	0x00ff


	//----- nvinfo : EIATTR_MERCURY_ISA_VERSION
	.align		4
        /*0080*/ 	.byte	0x03, 0x5f
        /*0082*/ 	.short	0x0101


	//----- nvinfo : EIATTR_VRC_CTA_INIT_COUNT
	.align		4
        /*0084*/ 	.byte	0x02, 0x4a
	.zero		1
	.zero		1


	//----- nvinfo : EIATTR_EXIT_INSTR_OFFSETS
	.align		4
        /*0088*/ 	.byte	0x04, 0x1c
        /*008a*/ 	.short	(.L_25 - .L_24)


	//   ....[0]....
.L_24:
        /*008c*/ 	.word	0x00000070


	//   ....[1]....
        /*0090*/ 	.word	0x00000880


	//----- nvinfo : EIATTR_CRS_STACK_SIZE
	.align		4
.L_25:
        /*0094*/ 	.byte	0x04, 0x1e
        /*0096*/ 	.short	(.L_27 - .L_26)
.L_26:
        /*0098*/ 	.word	0x00000000


	//----- nvinfo : EIATTR_CBANK_PARAM_SIZE
	.align		4
.L_27:
        /*009c*/ 	.byte	0x03, 0x19
        /*009e*/ 	.short	0x0030


	//----- nvinfo : EIATTR_PARAM_CBANK
	.align		4
        /*00a0*/ 	.byte	0x04, 0x0a
        /*00a2*/ 	.short	(.L_29 - .L_28)
	.align		4
.L_28:
        /*00a4*/ 	.word	index@(.nv.constant0.diffuse)
        /*00a8*/ 	.short	0x0380
        /*00aa*/ 	.short	0x0030


	//----- nvinfo : EIATTR_SW_WAR
	.align		4
.L_29:
        /*00ac*/ 	.byte	0x04, 0x36
        /*00ae*/ 	.short	(.L_31 - .L_30)
.L_30:
        /*00b0*/ 	.word	0x00000008
.L_31:


//--------------------- .nv.callgraph             --------------------------
	.section	.nv.callgraph,"",@"SHT_CUDA_CALLGRAPH"
	.align	4
	.sectionentsize	8
	.align		4
        /*0000*/ 	.word	0x00000000
	.align		4
        /*0004*/ 	.word	0xffffffff
	.align		4
        /*0008*/ 	.word	0x00000000
	.align		4
        /*000c*/ 	.word	0xfffffffe
	.align		4
        /*0010*/ 	.word	0x00000000
	.align		4
        /*0014*/ 	.word	0xfffffffd
	.align		4
        /*0018*/ 	.word	0x00000000
	.align		4
        /*001c*/ 	.word	0xfffffffc


//--------------------- .text.diffuse             --------------------------
	.section	.text.diffuse,"ax",@progbits
	.align	128
        .global         diffuse
        .type           diffuse,@function
        .size           diffuse,(.L_x_7 - diffuse)
        .other          diffuse,@"STO_CUDA_ENTRY STV_DEFAULT"
diffuse:
.text.diffuse:
[----:B------:R-:W-:Y:S01]  /*0000*/  LDC R1, c[0x0][0x37c] ;  /* 0x0000df00ff017b82 */ /* 0x000fe20000000800 */
[----:B------:R-:W0:Y:S07]  /*0010*/  S2R R3, SR_TID.X ;  /* 0x0000000000037919 */ /* 0x000e2e0000002100 */
[----:B------:R-:W0:Y:S01]  /*0020*/  S2UR UR4, SR_CTAID.X ;  /* 0x00000000000479c3 */ /* 0x000e220000002500 */
[----:B------:R-:W1:Y:S07]  /*0030*/  LDCU UR5, c[0x0][0x380] ;  /* 0x00007000ff0577ac */ /* 0x000e6e0008000800 */
[----:B------:R-:W0:Y:S02]  /*0040*/  LDC R0, c[0x0][0x360] ;  /* 0x0000d800ff007b82 */ /* 0x000e240000000800 */
[----:B0-----:R-:W-:-:S05]  /*0050*/  IMAD R0, R0, UR4, R3 ;  /* 0x0000000400007c24 */ /* 0x001fca000f8e0203 */
[----:B-1----:R-:W-:-:S13]  /*0060*/  ISETP.GE.AND P0, PT, R0, UR5, PT ;  /* 0x0000000500007c0c */ /* 0x002fda000bf06270 */
[----:B------:R-:W-:Y:S05]  /*0070*/  @P0 EXIT ;  /* 0x000000000000094d */ /* 0x000fea0003800000 */
[----:B------:R-:W0:Y:S01]  /*0080*/  LDC R19, c[0x0][0x384] ;  /* 0x0000e100ff137b82 */ /* 0x000e220000000800 */
[----:B------:R-:W1:Y:S07]  /*0090*/  LDCU.64 UR4, c[0x0][0x358] ;  /* 0x00006b00ff0477ac */ /* 0x000e6e0008000a00 */
[----:B------:R-:W2:Y:S08]  /*00a0*/  LDC R18, c[0x0][0x388] ;  /* 0x0000e200ff127b82 */ /* 0x000eb00000000800 */
[----:B------:R-:W3:Y:S01]  /*00b0*/  LDC.64 R16, c[0x0][0x3a0] ;  /* 0x0000e800ff107b82 */ /* 0x000ee20000000a00 */
[----:B0-----:R-:W-:-:S04]  /*00c0*/  IABS R5, R19 ;  /* 0x0000001300057213 */ /* 0x001fc80000000000 */
[----:B------:R-:W0:Y:S08]  /*00d0*/  I2F.RP R4, R5 ;  /* 0x0000000500047306 */ /* 0x000e300000209400 */
[----:B0-----:R-:W0:Y:S02]  /*00e0*/  MUFU.RCP R4, R4 ;  /* 0x0000000400047308 */ /* 0x001e240000001000 */
[----:B0-----:R-:W-:-:S06]  /*00f0*/  VIADD R2, R4, 0xffffffe ;  /* 0x0ffffffe04027836 */ /* 0x001fcc0000000000 */
[----:B------:R0:W4:Y:S02]  /*0100*/  F2I.FTZ.U32.TRUNC.NTZ R3, R2 ;  /* 0x0000000200037305 */ /* 0x000124000021f000 */
[----:B0-----:R-:W-:Y:S02]  /*0110*/  IMAD.MOV.U32 R2, RZ, RZ, RZ ;  /* 0x000000ffff027224 */ /* 0x001fe400078e00ff */
[----:B----4-:R-:W-:-:S04]  /*0120*/  IMAD.MOV R6, RZ, RZ, -R3 ;  /* 0x000000ffff067224 */ /* 0x010fc800078e0a03 */
[----:B------:R-:W-:Y:S01]  /*0130*/  IMAD R7, R6, R5, RZ ;  /* 0x0000000506077224 */ /* 0x000fe200078e02ff */
[----:B------:R-:W-:-:S03]  /*0140*/  IABS R6, R0 ;  /* 0x0000000000067213 */ /* 0x000fc60000000000 */
[----:B------:R-:W-:Y:S01]  /*0150*/  IMAD.HI.U32 R3, R3, R7, R2 ;  /* 0x0000000703037227 */ /* 0x000fe200078e0002 */
[----:B------:R-:W-:-:S04]  /*0160*/  LOP3.LUT R2, R0, R19, RZ, 0x3c, !PT ;  /* 0x0000001300027212 */ /* 0x000fc800078e3cff */
[----:B------:R-:W-:Y:S01]  /*0170*/  ISETP.GE.AND P2, PT, R2, RZ, PT ;  /* 0x000000ff0200720c */ /* 0x000fe20003f46270 */
[----:B------:R-:W-:Y:S01]  /*0180*/  IMAD.HI.U32 R3, R3, R6, RZ ;  /* 0x0000000603037227 */ /* 0x000fe200078e00ff */
[----:B------:R-:W-:-:S03]  /*0190*/  VIMNMX R2, PT, PT, RZ, R19, PT ;  /* 0x00000013ff027248 */ /* 0x000fc60003fe0100 */
[----:B------:R-:W-:Y:S02]  /*01a0*/  IMAD.MOV R4, RZ, RZ, -R3 ;  /* 0x000000ffff047224 */ /* 0x000fe400078e0a03 */
[----:B------:R-:W-:Y:S02]  /*01b0*/  IMAD.MOV R2, RZ, RZ, -R2 ;  /* 0x000000ffff027224 */ /* 0x000fe400078e0a02 */
[----:B------:R-:W-:-:S05]  /*01c0*/  IMAD R4, R5, R4, R6 ;  /* 0x0000000405047224 */ /* 0x000fca00078e0206 */
[----:B------:R-:W-:-:S13]  /*01d0*/  ISETP.GT.U32.AND P1, PT, R5, R4, PT ;  /* 0x000000040500720c */ /* 0x000fda0003f24070 */
[----:B------:R-:W-:Y:S01]  /*01e0*/  @!P1 IMAD.IADD R4, R4, 0x1, -R5 ;  /* 0x0000000104049824 */ /* 0x000fe200078e0a05 */
[----:B------:R-:W-:Y:S02]  /*01f0*/  @!P1 IADD3 R3, PT, PT, R3, 0x1, RZ ;  /* 0x0000000103039810 */ /* 0x000fe40007ffe0ff */
[----:B------:R-:W-:Y:S02]  /*0200*/  ISETP.NE.AND P1, PT, R19, RZ, PT ;  /* 0x000000ff1300720c */ /* 0x000fe40003f25270 */
[----:B------:R-:W-:-:S13]  /*0210*/  ISETP.GE.U32.AND P0, PT, R4, R5, PT ;  /* 0x000000050400720c */ /* 0x000fda0003f06070 */
[----:B------:R-:W-:-:S04]  /*0220*/  @P0 VIADD R3, R3, 0x1 ;  /* 0x0000000103030836 */ /* 0x000fc80000000000 */
[----:B------:R-:W-:Y:S01]  /*0230*/  @!P2 IMAD.MOV R3, RZ, RZ, -R3 ;  /* 0x000000ffff03a224 */ /* 0x000fe200078e0a03 */
[----:B------:R-:W-:-:S04]  /*0240*/  @!P1 LOP3.LUT R3, RZ, R19, RZ, 0x33, !PT ;  /* 0x00000013ff039212 */ /* 0x000fc800078e33ff */
[CC--:B--2---:R-:W-:Y:S01]  /*0250*/  ISETP.GT.AND P1, PT, R3.reuse, R18.reuse, PT ;  /* 0x000000120300720c */ /* 0x0c4fe20003f24270 */
[----:B------:R-:W-:Y:S01]  /*0260*/  IMAD.MOV R4, RZ, RZ, -R3 ;  /* 0x000000ffff047224 */ /* 0x000fe200078e0a03 */
[----:B------:R-:W-:Y:S02]  /*0270*/  ISETP.GE.AND P4, PT, R3, R18, PT ;  /* 0x000000120300720c */ /* 0x000fe40003f86270 */
[C---:B------:R-:W-:Y:S01]  /*0280*/  SEL R5, R18.reuse, RZ, P1 ;  /* 0x000000ff12057207 */ /* 0x040fe20000800000 */
[----:B------:R-:W-:Y:S01]  /*0290*/  IMAD R4, R19, R4, R0 ;  /* 0x0000000413047224 */ /* 0x000fe200078e0200 */
[----:B------:R-:W-:Y:S02]  /*02a0*/  ISETP.GE.AND P0, PT, R3, 0x1, PT ;  /* 0x000000010300780c */ /* 0x000fe40003f06270 */
[----:B------:R-:W-:Y:S01]  /*02b0*/  SEL R6, R18, RZ, P4 ;  /* 0x000000ff12067207 */ /* 0x000fe20002000000 */
[----:B------:R-:W-:Y:S01]  /*02c0*/  IMAD.MOV R7, RZ, RZ, -R5 ;  /* 0x000000ffff077224 */ /* 0x000fe200078e0a05 */
[----:B------:R-:W-:-:S02]  /*02d0*/  ISETP.GE.AND P3, PT, R4, 0x1, PT ;  /* 0x000000010400780c */ /* 0x000fc40003f66270 */
[----:B------:R-:W-:Y:S01]  /*02e0*/  ISETP.GE.AND P2, PT, R3, RZ, PT ;  /* 0x000000ff0300720c */ /* 0x000fe20003f46270 */
[----:B------:R-:W-:Y:S01]  /*02f0*/  IMAD.MOV R9, RZ, RZ, -R6 ;  /* 0x000000ffff097224 */ /* 0x000fe200078e0a06 */
[----:B------:R-:W-:Y:S02]  /*0300*/  SEL R5, R2, R19, P3 ;  /* 0x0000001302057207 */ /* 0x000fe40001800000 */
[----:B------:R-:W-:Y:S02]  /*0310*/  SEL R12, R7, R18, P0 ;  /* 0x00000012070c7207 */ /* 0x000fe40000000000 */
[C---:B------:R-:W-:Y:S02]  /*0320*/  ISETP.GE.AND P1, PT, R3.reuse, -0x1, PT ;  /* 0xffffffff0300780c */ /* 0x040fe40003f26270 */
[----:B------:R-:W-:Y:S02]  /*0330*/  IADD3 R7, PT, PT, R3, 0x1, RZ ;  /* 0x0000000103077810 */ /* 0x000fe40007ffe0ff */
[----:B------:R-:W-:-:S02]  /*0340*/  IADD3 R5, PT, PT, R4, -0x1, R5 ;  /* 0xffffffff04057810 */ /* 0x000fc40007ffe005 */
[----:B------:R-:W-:Y:S02]  /*0350*/  IADD3 R12, PT, PT, R3, -0x1, R12 ;  /* 0xffffffff030c7810 */ /* 0x000fe40007ffe00c */
[-C--:B------:R-:W-:Y:S02]  /*0360*/  ISETP.GE.AND P0, PT, R7, R18.reuse, PT ;  /* 0x000000120700720c */ /* 0x080fe40003f06270 */
[----:B------:R-:W-:Y:S01]  /*0370*/  SEL R14, R9, R18, P2 ;  /* 0x00000012090e7207 */ /* 0x000fe20001000000 */
[----:B------:R-:W-:Y:S01]  /*0380*/  IMAD R11, R12, R19, R5 ;  /* 0x000000130c0b7224 */ /* 0x000fe200078e0205 */
[----:B------:R-:W-:-:S03]  /*0390*/  SEL R6, R18, RZ, P0 ;  /* 0x000000ff12067207 */ /* 0x000fc60000000000 */
[----:B------:R-:W-:Y:S02]  /*03a0*/  IMAD.IADD R14, R3, 0x1, R14 ;  /* 0x00000001030e7824 */ /* 0x000fe400078e020e */
[----:B---3--:R-:W-:Y:S01]  /*03b0*/  IMAD.WIDE R10, R11, 0x8, R16 ;  /* 0x000000080b0a7825 */ /* 0x008fe200078e0210 */
[----:B------:R-:W-:-:S03]  /*03c0*/  ISETP.GE.AND P0, PT, R4, RZ, PT ;  /* 0x000000ff0400720c */ /* 0x000fc60003f06270 */
[----:B------:R-:W-:Y:S02]  /*03d0*/  @P1 IMAD.MOV R18, RZ, RZ, -R6 ;  /* 0x000000ffff121224 */ /* 0x000fe400078e0a06 */
[-C--:B------:R-:W-:Y:S01]  /*03e0*/  IMAD R9, R14, R19.reuse, R5 ;  /* 0x000000130e097224 */ /* 0x080fe200078e0205 */
[----:B-1----:R-:W2:Y:S01]  /*03f0*/  LDG.E.64 R10, desc[UR4][R10.64] ;  /* 0x000000040a0a7981 */ /* 0x002ea2000c1e1b00 */
[----:B------:R-:W-:Y:S01]  /*0400*/  IMAD.IADD R18, R7, 0x1, R18 ;  /* 0x0000000107127824 */ /* 0x000fe200078e0212 */
[----:B------:R-:W-:Y:S01]  /*0410*/  SEL R13, R2, R19, P0 ;  /* 0x00000013020d7207 */ /* 0x000fe20000000000 */
[----:B------:R-:W-:-:S04]  /*0420*/  IMAD.WIDE R8, R9, 0x8, R16 ;  /* 0x0000000809087825 */ /* 0x000fc800078e0210 */
[----:B------:R-:W-:Y:S02]  /*0430*/  IMAD R3, R18, R19, R5 ;  /* 0x0000001312037224 */ /* 0x000fe400078e0205 */
[----:B------:R-:W3:Y:S01]  /*0440*/  LDG.E.64 R8, desc[UR4][R8.64] ;  /* 0x0000000408087981 */ /* 0x000ee2000c1e1b00 */
[C---:B------:R-:W-:Y:S01]  /*0450*/  IMAD.IADD R13, R4.reuse, 0x1, R13 ;  /* 0x00000001040d7824 */ /* 0x040fe200078e020d */
[----:B------:R-:W-:Y:S01]  /*0460*/  IADD3 R20, PT, PT, R4, 0x1, RZ ;  /* 0x0000000104147810 */ /* 0x000fe20007ffe0ff */
[----:B------:R-:W-:-:S04]  /*0470*/  IMAD.WIDE R2, R3, 0x8, R16 ;  /* 0x0000000803027825 */ /* 0x000fc800078e0210 */
[-CC-:B------:R-:W-:Y:S01]  /*0480*/  IMAD R7, R12, R19.reuse, R13.reuse ;  /* 0x000000130c077224 */ /* 0x180fe200078e020d */
[-C--:B------:R-:W-:Y:S01]  /*0490*/  ISETP.GE.AND P0, PT, R20, R19.reuse, PT ;  /* 0x000000131400720c */ /* 0x080fe20003f06270 */
[----:B------:R-:W4:Y:S01]  /*04a0*/  LDG.E.64 R2, desc[UR4][R2.64] ;  /* 0x0000000402027981 */ /* 0x000f22000c1e1b00 */
[----:B------:R-:W-:Y:S02]  /*04b0*/  IMAD R5, R14, R19, R13 ;  /* 0x000000130e057224 */ /* 0x000fe400078e020d */
[--C-:B------:R-:W-:Y:S01]  /*04c0*/  IMAD.WIDE R6, R7, 0x8, R16.reuse ;  /* 0x0000000807067825 */ /* 0x100fe200078e0210 */
[----:B------:R-:W-:Y:S02]  /*04d0*/  SEL R15, R19, RZ, P0 ;  /* 0x000000ff130f7207 */ /* 0x000fe40000000000 */
[----:B------:R-:W-:Y:S01]  /*04e0*/  ISETP.GE.AND P0, PT, R4, -0x1, PT ;  /* 0xffffffff0400780c */ /* 0x000fe20003f06270 */
[----:B------:R-:W-:Y:S02]  /*04f0*/  IMAD.WIDE R4, R5, 0x8, R16 ;  /* 0x0000000805047825 */ /* 0x000fe400078e0210 */
[----:B------:R-:W5:Y:S02]  /*0500*/  LDG.E.64 R6, desc[UR4][R6.64] ;  /* 0x0000000406067981 */ /* 0x000f64000c1e1b00 */
[----:B------:R-:W-:-:S02]  /*0510*/  IMAD.MOV R22, RZ, RZ, -R15 ;  /* 0x000000ffff167224 */ /* 0x000fc400078e0a0f */
[-C--:B------:R-:W-:Y:S01]  /*0520*/  IMAD R23, R18, R19.reuse, R13 ;  /* 0x0000001312177224 */ /* 0x080fe200078e020d */
[----:B------:R-:W5:Y:S02]  /*0530*/  LDG.E.64 R4, desc[UR4][R4.64] ;  /* 0x0000000404047981 */ /* 0x000f64000c1e1b00 */
[----:B------:R-:W-:Y:S01]  /*0540*/  SEL R15, R22, R19, P0 ;  /* 0x00000013160f7207 */ /* 0x000fe20000000000 */
[----:B------:R-:W-:-:S04]  /*0550*/  IMAD.WIDE R22, R23, 0x8, R16 ;  /* 0x0000000817167825 */ /* 0x000fc800078e0210 */
[----:B------:R-:W-:-:S04]  /*0560*/  IMAD.IADD R20, R20, 0x1, R15 ;  /* 0x0000000114147824 */ /* 0x000fc800078e020f */
[----:B------:R-:W-:Y:S02]  /*0570*/  IMAD R25, R12, R19, R20 ;  /* 0x000000130c197224 */ /* 0x000fe400078e0214 */
[----:B------:R-:W5:Y:S02]  /*0580*/  LDG.E.64 R12, desc[UR4][R22.64] ;  /* 0x00000004160c7981 */ /* 0x000f64000c1e1b00 */
[----:B------:R-:W-:-:S04]  /*0590*/  IMAD.WIDE R24, R25, 0x8, R16 ;  /* 0x0000000819187825 */ /* 0x000fc800078e0210 */
[----:B------:R-:W-:Y:S02]  /*05a0*/  IMAD R27, R14, R19, R20 ;  /* 0x000000130e1b7224 */ /* 0x000fe400078e0214 */
[----:B------:R-:W5:Y:S02]  /*05b0*/  LDG.E.64 R14, desc[UR4][R24.64] ;  /* 0x00000004180e7981 */ /* 0x000f64000c1e1b00 */
[----:B------:R-:W-:-:S04]  /*05c0*/  IMAD.WIDE R26, R27, 0x8, R16 ;  /* 0x000000081b1a7825 */ /* 0x000fc800078e0210 */
[----:B------:R-:W-:Y:S02]  /*05d0*/  IMAD R21, R18, R19, R20 ;  /* 0x0000001312157224 */ /* 0x000fe400078e0214 */
[----:B------:R-:W5:Y:S02]  /*05e0*/  LDG.E.64 R18, desc[UR4][R26.64] ;  /* 0x000000041a127981 */ /* 0x000f64000c1e1b00 */
[----:B------:R-:W-:-:S06]  /*05f0*/  IMAD.WIDE R16, R21, 0x8, R16 ;  /* 0x0000000815107825 */ /* 0x000fcc00078e0210 */
[----:B------:R-:W5:Y:S01]  /*0600*/  LDG.E.64 R16, desc[UR4][R16.64] ;  /* 0x0000000410107981 */ /* 0x000f62000c1e1b00 */
[----:B------:R-:W-:Y:S01]  /*0610*/  BSSY.RECONVERGENT B0, `(.L_x_0) ;  /* 0x000001c000007945 */ /* 0x000fe20003800200 */
[----:B--2---:R-:W-:-:S08]  /*0620*/  DADD R10, RZ, R10 ;  /* 0x00000000ff0a7229 */ /* 0x004fd0000000000a */
[----:B---3--:R-:W-:Y:S01]  /*0630*/  DADD R10, R10, R8 ;  /* 0x000000000a0a7229 */ /* 0x008fe20000000008 */
[----:B------:R-:W0:Y:S07]  /*0640*/  MUFU.RCP64H R9, 9 ;  /* 0x4022000000097908 */ /* 0x000e2e0000001800 */
[----:B----4-:R-:W-:Y:S01]  /*0650*/  DADD R2, R10, R2 ;  /* 0x000000000a027229 */ /* 0x010fe20000000002 */
[----:B------:R-:W-:-:S07]  /*0660*/  MOV R8, 0x1 ;  /* 0x0000000100087802 */ /* 0x000fce0000000f00 */
[----:B-----5:R-:W-:Y:S01]  /*0670*/  DADD R6, R2, R6 ;  /* 0x0000000002067229 */ /* 0x020fe20000000006 */
[----:B------:R-:W-:Y:S02]  /*0680*/  IMAD.MOV.U32 R2, RZ, RZ, 0x0 ;  /* 0x00000000ff027424 */ /* 0x000fe400078e00ff */
[----:B------:R-:W-:-:S05]  /*0690*/  IMAD.MOV.U32 R3, RZ, RZ, 0x40220000 ;  /* 0x40220000ff037424 */ /* 0x000fca00078e00ff */
[----:B------:R-:W-:Y:S02]  /*06a0*/  DADD R4, R6, R4 ;  /* 0x0000000006047229 */ /* 0x000fe40000000004 */
[----:B0-----:R-:W-:-:S08]  /*06b0*/  DFMA R10, R8, -R2, 1 ;  /* 0x3ff00000080a742b */ /* 0x001fd00000000802 */
[----:B------:R-:W-:Y:S02]  /*06c0*/  DFMA R10, R10, R10, R10 ;  /* 0x0000000a0a0a722b */ /* 0x000fe4000000000a */
[----:B------:R-:W-:-:S06]  /*06d0*/  DADD R4, R4, R12 ;  /* 0x0000000004047229 */ /* 0x000fcc000000000c */
[----:B------:R-:W-:Y:S02]  /*06e0*/  DFMA R10, R8, R10, R8 ;  /* 0x0000000a080a722b */ /* 0x000fe40000000008 */
[----:B------:R-:W-:-:S06]  /*06f0*/  DADD R4, R4, R14 ;  /* 0x0000000004047229 */ /* 0x000fcc000000000e */
[----:B------:R-:W-:Y:S02]  /*0700*/  DFMA R2, R10, -R2, 1 ;  /* 0x3ff000000a02742b */ /* 0x000fe40000000802 */
[----:B------:R-:W-:-:S06]  /*0710*/  DADD R4, R4, R18 ;  /* 0x0000000004047229 */ /* 0x000fcc0000000012 */
[----:B------:R-:W-:Y:S02]  /*0720*/  DFMA R2, R10, R2, R10 ;  /* 0x000000020a02722b */ /* 0x000fe4000000000a */
[----:B------:R-:W-:-:S08]  /*0730*/  DADD R16, R4, R16 ;  /* 0x0000000004107229 */ /* 0x000fd00000000010 */
[----:B------:R-:W-:-:S08]  /*0740*/  DMUL R4, R16, R2 ;  /* 0x0000000210047228 */ /* 0x000fd00000000000 */
[----:B------:R-:W-:-:S08]  /*0750*/  DFMA R6, R4, -9, R16 ;  /* 0xc02200000406782b */ /* 0x000fd00000000010 */
[----:B------:R-:W-:Y:S01]  /*0760*/  DFMA R2, R2, R6, R4 ;  /* 0x000000060202722b */ /* 0x000fe20000000004 */
[----:B------:R-:W-:-:S09]  /*0770*/  FSETP.GEU.AND P1, PT, |R17|, 6.5827683646048100446e-37, PT ;  /* 0x036000001100780b */ /* 0x000fd20003f2e200 */
[----:B------:R-:W-:-:S05]  /*0780*/  FFMA R4, RZ, 2.53125, R3 ;  /* 0x40220000ff047823 */ /* 0x000fca0000000003 */
[----:B------:R-:W-:-:S13]  /*0790*/  FSETP.GT.AND P0, PT, |R4|, 1.469367938527859385e-39, PT ;  /* 0x001000000400780b */ /* 0x000fda0003f04200 */
[----:B------:R-:W-:Y:S05]  /*07a0*/  @P0 BRA P1, `(.L_x_1) ;  /* 0x0000000000080947 */ /* 0x000fea0000800000 */
[----:B------:R-:W-:-:S07]  /*07b0*/  MOV R6, 0x7d0 ;  /* 0x000007d000067802 */ /* 0x000fce0000000f00 */
[----:B------:R-:W-:Y:S05]  /*07c0*/  CALL.REL.NOINC `($__internal_0_$__cuda_sm20_div_rn_f64_full) ;  /* 0x0000000000307944 */ /* 0x000fea0003c00000 */
.L_x_1:
[----:B------:R-:W-:Y:S05]  /*07d0*/  BSYNC.RECONVERGENT B0 ;  /* 0x0000000000007941 */ /* 0x000fea0003800200 */
.L_x_0:
[----:B------:R-:W0:Y:S01]  /*07e0*/  LDC.64 R4, c[0x0][0x3a0] ;  /* 0x0000e800ff047b82 */ /* 0x000e220000000a00 */
[----:B------:R-:W1:Y:S07]  /*07f0*/  LDCU.128 UR8, c[0x0][0x390] ;  /* 0x00007200ff0877ac */ /* 0x000e6e0008000c00 */
[----:B------:R-:W2:Y:S01]  /*0800*/  LDC.64 R6, c[0x0][0x3a8] ;  /* 0x0000ea00ff067b82 */ /* 0x000ea20000000a00 */
[----:B0-----:R-:W-:-:S06]  /*0810*/  IMAD.WIDE R4, R0, 0x8, R4 ;  /* 0x0000000800047825 */ /* 0x001fcc00078e0204 */
[----:B------:R-:W3:Y:S01]  /*0820*/  LDG.E.64 R4, desc[UR4][R4.64] ;  /* 0x0000000404047981 */ /* 0x000ee2000c1e1b00 */
[----:B--2---:R-:W-:Y:S01]  /*0830*/  IMAD.WIDE R6, R0, 0x8, R6 ;  /* 0x0000000800067825 */ /* 0x004fe200078e0206 */
[----:B---3--:R-:W-:-:S08]  /*0840*/  DADD R2, -R4, R2 ;  /* 0x0000000004027229 */ /* 0x008fd00000000102 */
[----:B-1----:R-:W-:-:S08]  /*0850*/  DFMA R2, R2, UR10, R4 ;  /* 0x0000000a02027c2b */ /* 0x002fd00008000004 */
[----:B------:R-:W-:-:S07]  /*0860*/  DMUL R2, R2, UR8 ;  /* 0x0000000802027c28 */ /* 0x000fce0008000000 */
[----:B------:R-:W-:Y:S01]  /*0870*/  STG.E.64 desc[UR4][R6.64], R2 ;  /* 0x0000000206007986 */ /* 0x000fe2000c101b04 */
[----:B------:R-:W-:Y:S05]  /*0880*/  EXIT ;  /* 0x000000000000794d */ /* 0x000fea0003800000 */
        .weak           $__internal_0_$__cuda_sm20_div_rn_f64_full
        .type           $__internal_0_$__cuda_sm20_div_rn_f64_full,@function
        .size           $__internal_0_$__cuda_sm20_div_rn_f64_full,(.L_x_7 - $__internal_0_$__cuda_sm20_div_rn_f64_full)
$__internal_0_$__cuda_sm20_div_rn_f64_full:
[----:B------:R-:W-:Y:S01]  /*0890*/  IMAD.MOV.U32 R3, RZ, RZ, 0x3ff20000 ;  /* 0x3ff20000ff037424 */ /* 0x000fe200078e00ff */
[----:B------:R-:W-:Y:S01]  /*08a0*/  MOV R5, R17 ;  /* 0x0000001100057202 */ /* 0x000fe20000000f00 */
[----:B------:R-:W-:Y:S01]  /*08b0*/  IMAD.MOV.U32 R2, RZ, RZ, 0x0 ;  /* 0x00000000ff027424 */ /* 0x000fe200078e00ff */
[----:B------:R-:W-:Y:S01]  /*08c0*/  MOV R19, 0x40200000 ;  /* 0x4020000000137802 */ /* 0x000fe20000000f00 */
[----:B------:R-:W0:Y:S01]  /*08d0*/  MUFU.RCP64H R9, R3 ;  /* 0x0000000300097308 */ /* 0x000e220000001800 */
[----:B------:R-:W-:Y:S01]  /*08e0*/  IMAD.MOV.U32 R8, RZ, RZ, 0x1 ;  /* 0x00000001ff087424 */ /* 0x000fe200078e00ff */
[C---:B------:R-:W-:Y:S01]  /*08f0*/  FSETP.GEU.AND P1, PT, |R5|.reuse, 1.469367938527859385e-39, PT ;  /* 0x001000000500780b */ /* 0x040fe20003f2e200 */
[----:B------:R-:W-:Y:S01]  /*0900*/  IMAD.MOV.U32 R13, RZ, RZ, 0x1ca00000 ;  /* 0x1ca00000ff0d7424 */ /* 0x000fe200078e00ff */
[----:B------:R-:W-:Y:S01]  /*0910*/  LOP3.LUT R7, R5, 0x7ff00000, RZ, 0xc0, !PT ;  /* 0x7ff0000005077812 */ /* 0x000fe200078ec0ff */
[----:B------:R-:W-:Y:S01]  /*0920*/  IMAD.MOV.U32 R4, RZ, RZ, R16 ;  /* 0x000000ffff047224 */ /* 0x000fe200078e0010 */
[----:B------:R-:W-:Y:S01]  /*0930*/  BSSY.RECONVERGENT B1, `(.L_x_2) ;  /* 0x0000043000017945 */ /* 0x000fe20003800200 */
[----:B------:R-:W-:Y:S01]  /*0940*/  VIADD R20, R19, 0xffffffff ;  /* 0xffffffff13147836 */ /* 0x000fe20000000000 */
[----:B------:R-:W-:Y:S01]  /*0950*/  ISETP.GE.U32.AND P0, PT, R7, 0x40200000, PT ;  /* 0x402000000700780c */ /* 0x000fe20003f06070 */
[----:B------:R-:W-:-:S03]  /*0960*/  IMAD.MOV.U32 R18, RZ, RZ, R7 ;  /* 0x000000ffff127224 */ /* 0x000fc600078e0007 */
[----:B------:R-:W-:Y:S01]  /*0970*/  SEL R13, R13, 0x63400000, !P0 ;  /* 0x634000000d0d7807 */ /* 0x000fe20004000000 */
[----:B0-----:R-:W-:-:S08]  /*0980*/  DFMA R10, R8, -R2, 1 ;  /* 0x3ff00000080a742b */ /* 0x001fd00000000802 */
[----:B------:R-:W-:-:S08]  /*0990*/  DFMA R10, R10, R10, R10 ;  /* 0x0000000a0a0a722b */ /* 0x000fd0000000000a */
[----:B------:R-:W-:Y:S01]  /*09a0*/  DFMA R14, R8, R10, R8 ;  /* 0x0000000a080e722b */ /* 0x000fe20000000008 */
[C-C-:B------:R-:W-:Y:S01]  /*09b0*/  @!P1 LOP3.LUT R10, R13.reuse, 0x80000000, R5.reuse, 0xf8, !PT ;  /* 0x800000000d0a9812 */ /* 0x140fe200078ef805 */
[----:B------:R-:W-:Y:S01]  /*09c0*/  IMAD.MOV.U32 R8, RZ, RZ, R4 ;  /* 0x000000ffff087224 */ /* 0x000fe200078e0004 */
[----:B------:R-:W-:Y:S02]  /*09d0*/  LOP3.LUT R9, R13, 0x800fffff, R5, 0xf8, !PT ;  /* 0x800fffff0d097812 */ /* 0x000fe400078ef805 */
[----:B------:R-:W-:Y:S01]  /*09e0*/  @!P1 LOP3.LUT R11, R10, 0x100000, RZ, 0xfc, !PT ;  /* 0x001000000a0b9812 */ /* 0x000fe200078efcff */
[----:B------:R-:W-:Y:S02]  /*09f0*/  @!P1 IMAD.MOV.U32 R10, RZ, RZ, RZ ;  /* 0x000000ffff0a9224 */ /* 0x000fe400078e00ff */
[----:B------:R-:W-:-:S04]  /*0a00*/  DFMA R16, R14, -R2, 1 ;  /* 0x3ff000000e10742b */ /* 0x000fc80000000802 */
[----:B------:R-:W-:-:S04]  /*0a10*/  @!P1 DFMA R8, R8, 2, -R10 ;  /* 0x400000000808982b */ /* 0x000fc8000000080a */
[----:B------:R-:W-:-:S06]  /*0a20*/  DFMA R16, R14, R16, R14 ;  /* 0x000000100e10722b */ /* 0x000fcc000000000e */
[----:B------:R-:W-:Y:S02]  /*0a30*/  @!P1 LOP3.LUT R18, R9, 0x7ff00000, RZ, 0xc0, !PT ;  /* 0x7ff0000009129812 */ /* 0x000fe400078ec0ff */
[----:B------:R-:W-:-:S03]  /*0a40*/  DMUL R10, R16, R8 ;  /* 0x00000008100a7228 */ /* 0x000fc60000000000 */
[----:B------:R-:W-:-:S05]  /*0a50*/  VIADD R12, R18, 0xffffffff ;  /* 0xffffffff120c7836 */ /* 0x000fca0000000000 */
[----:B------:R-:W-:Y:S01]  /*0a60*/  DFMA R14, R10, -R2, R8 ;  /* 0x800000020a0e722b */ /* 0x000fe20000000008 */
[----:B------:R-:W-:-:S04]  /*0a70*/  ISETP.GT.U32.AND P0, PT, R12, 0x7feffffe, PT ;  /* 0x7feffffe0c00780c */ /* 0x000fc80003f04070 */
[----:B------:R-:W-:-:S03]  /*0a80*/  ISETP.GT.U32.OR P0, PT, R20, 0x7feffffe, P0 ;  /* 0x7feffffe1400780c */ /* 0x000fc60000704470 */
[----:B------:R-:W-:-:S10]  /*0a90*/  DFMA R10, R16, R14, R10 ;  /* 0x0000000e100a722b */ /* 0x000fd4000000000a */
[----:B------:R-:W-:Y:S05]  /*0aa0*/  @P0 BRA `(.L_x_3) ;  /* 0x0000000000680947 */ /* 0x000fea0003800000 */
[----:B------:R-:W-:-:S05]  /*0ab0*/  IMAD.MOV.U32 R4, RZ, RZ, 0x40200000 ;  /* 0x40200000ff047424 */ /* 0x000fca00078e00ff */
[----:B------:R-:W-:-:S04]  /*0ac0*/  VIADDMNMX R7, R7, -R4, 0xb9600000, !PT ;  /* 0xb960000007077446 */ /* 0x000fc80007800904 */
[----:B------:R-:W-:-:S05]  /*0ad0*/  VIMNMX R4, PT, PT, R7, 0x46a00000, PT ;  /* 0x46a0000007047848 */ /* 0x000fca0003fe0100 */
[----:B------:R-:W-:Y:S02]  /*0ae0*/  IMAD.IADD R14, R4, 0x1, -R13 ;  /* 0x00000001040e7824 */ /* 0x000fe400078e0a0d */
[----:B------:R-:W-:-:S03]  /*0af0*/  IMAD.MOV.U32 R4, RZ, RZ, RZ ;  /* 0x000000ffff047224 */ /* 0x000fc600078e00ff */
[----:B------:R-:W-:-:S06]  /*0b00*/  IADD3 R5, PT, PT, R14, 0x7fe00000, RZ ;  /* 0x7fe000000e057810 */ /* 0x000fcc0007ffe0ff */
[----:B------:R-:W-:-:S10]  /*0b10*/  DMUL R12, R10, R4 ;  /* 0x000000040a0c7228 */ /* 0x000fd40000000000 */
[----:B------:R-:W-:-:S13]  /*0b20*/  FSETP.GTU.AND P0, PT, |R13|, 1.469367938527859385e-39, PT ;  /* 0x001000000d00780b */ /* 0x000fda0003f0c200 */
[----:B------:R-:W-:Y:S05]  /*0b30*/  @P0 BRA `(.L_x_4) ;  /* 0x0000000000880947 */ /* 0x000fea0003800000 */
[----:B------:R-:W-:Y:S01]  /*0b40*/  DFMA R2, R10, -R2, R8 ;  /* 0x800000020a02722b */ /* 0x000fe20000000008 */
[----:B------:R-:W-:-:S09]  /*0b50*/  IMAD.MOV.U32 R4, RZ, RZ, RZ ;  /* 0x000000ffff047224 */ /* 0x000fd200078e00ff */
[C---:B------:R-:W-:Y:S02]  /*0b60*/  FSETP.NEU.AND P0, PT, R3.reuse, RZ, PT ;  /* 0x000000ff0300720b */ /* 0x040fe40003f0d000 */
[----:B------:R-:W-:-:S04]  /*0b70*/  LOP3.LUT R2, R3, 0x40220000, RZ, 0x3c, !PT ;  /* 0x4022000003027812 */ /* 0x000fc800078e3cff */
[----:B------:R-:W-:-:S04]  /*0b80*/  LOP3.LUT R7, R2, 0x80000000, RZ, 0xc0, !PT ;  /* 0x8000000002077812 */ /* 0x000fc800078ec0ff */
[----:B------:R-:W-:-:S03]  /*0b90*/  LOP3.LUT R5, R7, R5, RZ, 0xfc, !PT ;  /* 0x0000000507057212 */ /* 0x000fc600078efcff */
[----:B------:R-:W-:Y:S05]  /*0ba0*/  @!P0 BRA `(.L_x_4) ;  /* 0x00000000006c8947 */ /* 0x000fea0003800000 */
[----:B------:R-:W-:Y:S01]  /*0bb0*/  IMAD.MOV R3, RZ, RZ, -R14 ;  /* 0x000000ffff037224 */ /* 0x000fe200078e0a0e */
[----:B------:R-:W-:Y:S01]  /*0bc0*/  DMUL.RP R4, R10, R4 ;  /* 0x000000040a047228 */ /* 0x000fe20000008000 */
[----:B------:R-:W-:-:S06]  /*0bd0*/  IMAD.MOV.U32 R2, RZ, RZ, RZ ;  /* 0x000000ffff027224 */ /* 0x000fcc00078e00ff */
[----:B------:R-:W-:-:S03]  /*0be0*/  DFMA R2, R12, -R2, R10 ;  /* 0x800000020c02722b */ /* 0x000fc6000000000a */
[----:B------:R-:W-:-:S03]  /*0bf0*/  LOP3.LUT R7, R5, R7, RZ, 0x3c, !PT ;  /* 0x0000000705077212 */ /* 0x000fc600078e3cff */
[----:B------:R-:W-:-:S04]  /*0c00*/  IADD3 R2, PT, PT, -R14, -0x43300000, RZ ;  /* 0xbcd000000e027810 */ /* 0x000fc80007ffe1ff */
[----:B------:R-:W-:-:S04]  /*0c10*/  FSETP.NEU.AND P0, PT, |R3|, R2, PT ;  /* 0x000000020300720b */ /* 0x000fc80003f0d200 */
[----:B------:R-:W-:Y:S02]  /*0c20*/  FSEL R12, R4, R12, !P0 ;  /* 0x0000000c040c7208 */ /* 0x000fe40004000000 */
[----:B------:R-:W-:Y:S01]  /*0c30*/  FSEL R13, R7, R13, !P0 ;  /* 0x0000000d070d7208 */ /* 0x000fe20004000000 */
[----:B------:R-:W-:Y:S06]  /*0c40*/  BRA `(.L_x_4) ;  /* 0x0000000000447947 */ /* 0x000fec0003800000 */
.L_x_3:
[----:B------:R-:W-:-:S14]  /*0c50*/  DSETP.NAN.AND P0, PT, R4, R4, PT ;  /* 0x000000040400722a */ /* 0x000fdc0003f08000 */
[----:B------:R-:W-:Y:S05]  /*0c60*/  @P0 BRA `(.L_x_5) ;  /* 0x0000000000340947 */ /* 0x000fea0003800000 */
[----:B------:R-:W-:Y:S01]  /*0c70*/  ISETP.NE.AND P0, PT, R18, R19, PT ;  /* 0x000000131200720c */ /* 0x000fe20003f05270 */
[----:B------:R-:W-:Y:S01]  /*0c80*/  IMAD.MOV.U32 R13, RZ, RZ, -0x80000 ;  /* 0xfff80000ff0d7424 */ /* 0x000fe200078e00ff */
[----:B------:R-:W-:-:S11]  /*0c90*/  MOV R12, 0x0 ;  /* 0x00000000000c7802 */ /* 0x000fd60000000f00 */
[----:B------:R-:W-:Y:S05]  /*0ca0*/  @!P0 BRA `(.L_x_4) ;  /* 0x00000000002c8947 */ /* 0x000fea0003800000 */
[----:B------:R-:W-:Y:S02]  /*0cb0*/  ISETP.NE.AND P0, PT, R18, 0x7ff00000, PT ;  /* 0x7ff000001200780c */ /* 0x000fe40003f05270 */
[----:B------:R-:W-:Y:S02]  /*0cc0*/  LOP3.LUT R4, R5, 0x40220000, RZ, 0x3c, !PT ;  /* 0x4022000005047812 */ /* 0x000fe400078e3cff */
[----:B------:R-:W-:Y:S02]  /*0cd0*/  ISETP.EQ.OR P0, PT, R19, RZ, !P0 ;  /* 0x000000ff1300720c */ /* 0x000fe40004702670 */
[----:B------:R-:W-:-:S11]  /*0ce0*/  LOP3.LUT R13, R4, 0x80000000, RZ, 0xc0, !PT ;  /* 0x80000000040d7812 */ /* 0x000fd600078ec0ff */
[----:B------:R-:W-:Y:S01]  /*0cf0*/  @P0 LOP3.LUT R2, R13, 0x7ff00000, RZ, 0xfc, !PT ;  /* 0x7ff000000d020812 */ /* 0x000fe200078efcff */
[----:B------:R-:W-:Y:S02]  /*0d00*/  @!P0 IMAD.MOV.U32 R12, RZ, RZ, RZ ;  /* 0x000000ffff0c8224 */ /* 0x000fe400078e00ff */
[----:B------:R-:W-:Y:S02]  /*0d10*/  @P0 IMAD.MOV.U32 R12, RZ, RZ, RZ ;  /* 0x000000ffff0c0224 */ /* 0x000fe400078e00ff */
[----:B------:R-:W-:Y:S01]  /*0d20*/  @P0 IMAD.MOV.U32 R13, RZ, RZ, R2 ;  /* 0x000000ffff0d0224 */ /* 0x000fe200078e0002 */
[----:B------:R-:W-:Y:S06]  /*0d30*/  BRA `(.L_x_4) ;  /* 0x0000000000087947 */ /* 0x000fec0003800000 */
.L_x_5:
[----:B------:R-:W-:Y:S02]  /*0d40*/  LOP3.LUT R13, R5, 0x80000, RZ, 0xfc, !PT ;  /* 0x00080000050d7812 */ /* 0x000fe400078efcff */
[----:B------:R-:W-:-:S07]  /*0d50*/  MOV R12, R4 ;  /* 0x00000004000c7202 */ /* 0x000fce0000000f00 */
.L_x_4:
[----:B------:R-:W-:Y:S05]  /*0d60*/  BSYNC.RECONVERGENT B1 ;  /* 0x0000000000017941 */ /* 0x000fea0003800200 */
.L_x_2:
[----:B------:R-:W-:Y:S02]  /*0d70*/  IMAD.MOV.U32 R7, RZ, RZ, 0x0 ;  /* 0x00000000ff077424 */ /* 0x000fe400078e00ff */
[----:B------:R-:W-:Y:S02]  /*0d80*/  IMAD.MOV.U32 R2, RZ, RZ, R12 ;  /* 0x000000ffff027224 */ /* 0x000fe400078e000c */
[----:B------:R-:W-:Y:S01]  /*0d90*/  IMAD.MOV.U32 R3, RZ, RZ, R13 ;  /* 0x000000ffff037224 */ /* 0x000fe200078e000d */
[----:B------:R-:W-:Y:S06]  /*0da0*/  RET.REL.NODEC R6 `(diffuse) ;  /* 0xfffffff006947950 */ /* 0x000fec0003c3ffff */
.L_x_6:
[----:B------:R-:W-:-:S00]  /*0db0*/  BRA `(.L_x_6) ;  /* 0xfffffffc00fc7947 */ /* 0x000fc0000383ffff */
[----:B------:R-:W-:-:S00]  /*0dc0*/  NOP ;  /* 0x0000000000007918 */ /* 0x000fc00000000000 */
        /* <DEDUP_REMOVED lines=11> */
.L_x_7:


//--------------------- .nv.shared.reserved.0     --------------------------
	.section	.nv.shared.reserved.0,"aw",@nobits
	.weak		__nv_reservedSMEM_offset_0_alias
	.size		__nv_reservedSMEM_offset_0_alias, 0, 64
	.other		__nv_reservedSMEM_offset_0_alias,@"STO_CUDA_RESERVED_SHARED STV_DEFAULT"
__nv_reservedSMEM_offset_0_alias:
	.zero		0
	.zero		64


//--------------------- .nv.constant0.diffuse     --------------------------
	.section	.nv.constant0.diffuse,"a",@progbits
	.sectionflags	@""
	.align	4
.nv.constant0.diffuse:
	.zero		944


//--------------------- SYMBOLS --------------------------

	.type		.nv.reservedSmem.offset0,@object
	.size		.nv.reservedSmem.offset0,0x4
